	.headerflags	@"EF_CUDA_TEXMODE_UNIFIED EF_CUDA_64BIT_ADDRESS EF_CUDA_ACCELERATORS EF_CUDA_SM90 EF_CUDA_VIRTUAL_SM(EF_CUDA_SM90)"
	.elftype	@"ET_EXEC"


//--------------------- .nv.info                  --------------------------
	.section	.nv.info,"",@"SHT_CUDA_INFO"
	.align	4


	//----- nvinfo : EIATTR_REGCOUNT
	.align		4
        /*0000*/ 	.byte	0x04, 0x2f
        /*0002*/ 	.short	(.L_3 - .L_2)
	.align		4
.L_2:
        /*0004*/ 	.word	index@(triton_poi_fused__native_batch_norm_legit_no_training_relu_threshold_backward_26)
        /*0008*/ 	.word	0x00000012


	//----- nvinfo : EIATTR_MIN_STACK_SIZE
	.align		4
.L_3:
        /*000c*/ 	.byte	0x04, 0x12
        /*000e*/ 	.short	(.L_5 - .L_4)
	.align		4
.L_4:
        /*0010*/ 	.word	index@(triton_poi_fused__native_batch_norm_legit_no_training_relu_threshold_backward_26)
        /*0014*/ 	.word	0x00000000


	//----- nvinfo : EIATTR_FRAME_SIZE
	.align		4
.L_5:
        /*0018*/ 	.byte	0x04, 0x11
        /*001a*/ 	.short	(.L_7 - .L_6)
	.align		4
.L_6:
        /*001c*/ 	.word	index@(triton_poi_fused__native_batch_norm_legit_no_training_relu_threshold_backward_26)
        /*0020*/ 	.word	0x00000000


	//----- nvinfo : EIATTR_MIN_STACK_SIZE
	.align		4
.L_7:
        /*0024*/ 	.byte	0x04, 0x12
        /*0026*/ 	.short	(.L_9 - .L_8)
	.align		4
.L_8:
        /*0028*/ 	.word	index@(triton_poi_fused__native_batch_norm_legit_no_training_relu_threshold_backward_26)
        /*002c*/ 	.word	0x00000000
.L_9:


//--------------------- .nv.info.triton_poi_fused__native_batch_norm_legit_no_training_relu_threshold_backward_26 --------------------------
	.section	.nv.info.triton_poi_fused__native_batch_norm_legit_no_training_relu_threshold_backward_26,"",@"SHT_CUDA_INFO"
	.sectionflags	@""
	.align	4


	//----- nvinfo : EIATTR_CUDA_API_VERSION
	.align		4
        /*0000*/ 	.byte	0x04, 0x37
        /*0002*/ 	.short	(.L_11 - .L_10)
.L_10:
        /*0004*/ 	.word	0x0000007c


	//----- nvinfo : EIATTR_KPARAM_INFO
	.align		4
.L_11:
        /*0008*/ 	.byte	0x04, 0x17
        /*000a*/ 	.short	(.L_13 - .L_12)
.L_12:
        /*000c*/ 	.word	0x00000000
        /*0010*/ 	.short	0x0007
        /*0012*/ 	.short	0x0038
        /*0014*/ 	.byte	0x00, 0xf0, 0x11, 0x00


	//----- nvinfo : EIATTR_KPARAM_INFO
	.align		4
.L_13:
        /*0018*/ 	.byte	0x04, 0x17
        /*001a*/ 	.short	(.L_15 - .L_14)
.L_14:
        /*001c*/ 	.word	0x00000000
        /*0020*/ 	.short	0x0006
        /*0022*/ 	.short	0x0030
        /*0024*/ 	.byte	0x00, 0xf4, 0x21, 0x00


	//----- nvinfo : EIATTR_KPARAM_INFO
	.align		4
.L_15:
        /*0028*/ 	.byte	0x04, 0x17
        /*002a*/ 	.short	(.L_17 - .L_16)
.L_16:
        /*002c*/ 	.word	0x00000000
        /*0030*/ 	.short	0x0005
        /*0032*/ 	.short	0x0028
        /*0034*/ 	.byte	0x00, 0xf4, 0x21, 0x00


	//----- nvinfo : EIATTR_KPARAM_INFO
	.align		4
.L_17:
        /*0038*/ 	.byte	0x04, 0x17
        /*003a*/ 	.short	(.L_19 - .L_18)
.L_18:
        /*003c*/ 	.word	0x00000000
        /*0040*/ 	.short	0x0004
        /*0042*/ 	.short	0x0020
        /*0044*/ 	.byte	0x00, 0xf4, 0x21, 0x00


	//----- nvinfo : EIATTR_KPARAM_INFO
	.align		4
.L_19:
        /*0048*/ 	.byte	0x04, 0x17
        /*004a*/ 	.short	(.L_21 - .L_20)
.L_20:
        /*004c*/ 	.word	0x00000000
        /*0050*/ 	.short	0x0003
        /*0052*/ 	.short	0x0018
        /*0054*/ 	.byte	0x00, 0xf4, 0x21, 0x00


	//----- nvinfo : EIATTR_KPARAM_INFO
	.align		4
.L_21:
        /*0058*/ 	.byte	0x04, 0x17
        /*005a*/ 	.short	(.L_23 - .L_22)
.L_22:
        /*005c*/ 	.word	0x00000000
        /*0060*/ 	.short	0x0002
        /*0062*/ 	.short	0x0010
        /*0064*/ 	.byte	0x00, 0xf4, 0x21, 0x00


	//----- nvinfo : EIATTR_KPARAM_INFO
	.align		4
.L_23:
        /*0068*/ 	.byte	0x04, 0x17
        /*006a*/ 	.short	(.L_25 - .L_24)
.L_24:
        /*006c*/ 	.word	0x00000000
        /*0070*/ 	.short	0x0001
        /*0072*/ 	.short	0x0008
        /*0074*/ 	.byte	0x00, 0xf4, 0x21, 0x00


	//----- nvinfo : EIATTR_KPARAM_INFO
	.align		4
.L_25:
        /*0078*/ 	.byte	0x04, 0x17
        /*007a*/ 	.short	(.L_27 - .L_26)
.L_26:
        /*007c*/ 	.word	0x00000000
        /*0080*/ 	.short	0x0000
        /*0082*/ 	.short	0x0000
        /*0084*/ 	.byte	0x00, 0xf4, 0x21, 0x00


	//----- nvinfo : EIATTR_SPARSE_MMA_MASK
	.align		4
.L_27:
        /*0088*/ 	.byte	0x03, 0x50
        /*008a*/ 	.short	0x0000


	//----- nvinfo : EIATTR_MAXREG_COUNT
	.align		4
        /*008c*/ 	.byte	0x03, 0x1b
        /*008e*/ 	.short	0x00ff


	//----- nvinfo : EIATTR_EXIT_INSTR_OFFSETS
	.align		4
        /*0090*/ 	.byte	0x04, 0x1c
        /*0092*/ 	.short	(.L_29 - .L_28)


	//   ....[0]....
.L_28:
        /*0094*/ 	.word	0x00000360


	//   ....[1]....
        /*0098*/ 	.word	0x00000380


	//----- nvinfo : EIATTR_REQNTID
	.align		4
.L_29:
        /*009c*/ 	.byte	0x04, 0x10
        /*009e*/ 	.short	(.L_31 - .L_30)
.L_30:
        /*00a0*/ 	.word	0x00000080
        /*00a4*/ 	.word	0x00000001
        /*00a8*/ 	.word	0x00000001


	//----- nvinfo : EIATTR_CBANK_PARAM_SIZE
	.align		4
.L_31:
        /*00ac*/ 	.byte	0x03, 0x19
        /*00ae*/ 	.short	0x003c


	//----- nvinfo : EIATTR_PARAM_CBANK
	.align		4
        /*00b0*/ 	.byte	0x04, 0x0a
        /*00b2*/ 	.short	(.L_33 - .L_32)
	.align		4
.L_32:
        /*00b4*/ 	.word	index@(.nv.constant0.triton_poi_fused__native_batch_norm_legit_no_training_relu_threshold_backward_26)
        /*00b8*/ 	.short	0x0210
        /*00ba*/ 	.short	0x003c


	//----- nvinfo : EIATTR_SW_WAR
	.align		4
.L_33:
        /*00bc*/ 	.byte	0x04, 0x36
        /*00be*/ 	.short	(.L_35 - .L_34)
.L_34:
        /*00c0*/ 	.word	0x00000008
.L_35:


//--------------------- .nv.callgraph             --------------------------
	.section	.nv.callgraph,"",@"SHT_CUDA_CALLGRAPH"
	.align	4
	.sectionentsize	8
	.align		4
        /*0000*/ 	.word	0x00000000
	.align		4
        /*0004*/ 	.word	0xffffffff
	.align		4
        /*0008*/ 	.word	0x00000000
	.align		4
        /*000c*/ 	.word	0xfffffffe
	.align		4
        /*0010*/ 	.word	0x00000000
	.align		4
        /*0014*/ 	.word	0xfffffffd
	.align		4
        /*0018*/ 	.word	0x00000000
	.align		4
        /*001c*/ 	.word	0xfffffffc


//--------------------- .nv.constant4             --------------------------
	.section	.nv.constant4,"a",@progbits
	.align	8
	.align		8
.nv.constant4:
        /*0000*/ 	.dword	_$_str
	.align		8
        /*0008*/ 	.dword	_$_str_$_2


//--------------------- .text.triton_poi_fused__native_batch_norm_legit_no_training_relu_threshold_backward_26 --------------------------
	.section	.text.triton_poi_fused__native_batch_norm_legit_no_training_relu_threshold_backward_26,"ax",@progbits
	.align	128
        .global         triton_poi_fused__native_batch_norm_legit_no_training_relu_threshold_backward_26
        .type           triton_poi_fused__native_batch_norm_legit_no_training_relu_threshold_backward_26,@function
        .size           triton_poi_fused__native_batch_norm_legit_no_training_relu_threshold_backward_26,(.L_x_1 - triton_poi_fused__native_batch_norm_legit_no_training_relu_threshold_backward_26)
        .other          triton_poi_fused__native_batch_norm_legit_no_training_relu_threshold_backward_26,@"STO_CUDA_ENTRY STV_DEFAULT"
triton_poi_fused__native_batch_norm_legit_no_training_relu_threshold_backward_26:
.text.triton_poi_fused__native_batch_norm_legit_no_training_relu_threshold_backward_26:
[----:B------:R-:W0:Y:S01]  /*0000*/  LDC R1, c[0x0][0x28] ;  /* 0x00000a00ff017b82 */ /* 0x000e220000000800 */
[----:B------:R-:W1:Y:S07]  /*0010*/  S2R R0, SR_TID.X ;  /* 0x0000000000007919 */ /* 0x000e6e0000002100 */
[----:B------:R-:W2:Y:S01]  /*0020*/  LDC.64 R8, c[0x0][0x220] ;  /* 0x00008800ff087b82 */ /* 0x000ea20000000a00 */
[----:B------:R-:W-:Y:S01]  /*0030*/  HFMA2.MMA R14, -RZ, RZ, 0, 0 ;  /* 0x00000000ff0e7435 */ /* 0x000fe200000001ff */
[----:B------:R-:W-:Y:S01]  /*0040*/  ULDC.64 UR4, c[0x0][0x208] ;  /* 0x0000820000047ab9 */ /* 0x000fe20000000a00 */
[----:B------:R-:W3:Y:S01]  /*0050*/  S2R R3, SR_CTAID.X ;  /* 0x0000000000037919 */ /* 0x000ee20000002500 */
[----:B------:R-:W-:-:S04]  /*0060*/  ULDC.64 UR6, c[0x0][0x240] ;  /* 0x0000900000067ab9 */ /* 0x000fc80000000a00 */
[----:B------:R-:W4:Y:S08]  /*0070*/  LDC.64 R4, c[0x0][0x210] ;  /* 0x00008400ff047b82 */ /* 0x000f300000000a00 */
[----:B------:R-:W5:Y:S08]  /*0080*/  LDC.64 R6, c[0x0][0x218] ;  /* 0x00008600ff067b82 */ /* 0x000f700000000a00 */
[----:B------:R-:W5:Y:S01]  /*0090*/  LDC.64 R10, c[0x0][0x228] ;  /* 0x00008a00ff0a7b82 */ /* 0x000f620000000a00 */
[----:B-1----:R-:W-:-:S07]  /*00a0*/  LOP3.LUT R0, R0, 0x7f, RZ, 0xc0, !PT ;  /* 0x0000007f00007812 */ /* 0x002fce00078ec0ff */
[----:B------:R-:W1:Y:S01]  /*00b0*/  LDC.64 R12, c[0x0][0x230] ;  /* 0x00008c00ff0c7b82 */ /* 0x000e620000000a00 */
[----:B---3--:R-:W-:Y:S01]  /*00c0*/  SHF.R.S32.HI R2, RZ, 0x18, R3 ;  /* 0x00000018ff027819 */ /* 0x008fe20000011403 */
[----:B------:R-:W-:-:S03]  /*00d0*/  IMAD R0, R3, 0x80, R0 ;  /* 0x0000008003007824 */ /* 0x000fc600078e0200 */
[----:B------:R-:W-:Y:S02]  /*00e0*/  SGXT R3, R2, 0x1 ;  /* 0x000000010203781a */ /* 0x000fe40000000200 */
[----:B------:R-:W-:Y:S02]  /*00f0*/  ISETP.GE.AND P0, PT, R0, 0x400, PT ;  /* 0x000004000000780c */ /* 0x000fe40003f06270 */
[----:B------:R-:W-:-:S04]  /*0100*/  LEA.HI R3, R3, R0, RZ, 0x8 ;  /* 0x0000000003037211 */ /* 0x000fc800078f40ff */
[----:B------:R-:W-:-:S05]  /*0110*/  LOP3.LUT R3, R3, 0xffffff00, RZ, 0xc0, !PT ;  /* 0xffffff0003037812 */ /* 0x000fca00078ec0ff */
[----:B------:R-:W-:-:S04]  /*0120*/  IMAD.IADD R15, R0, 0x1, -R3 ;  /* 0x00000001000f7824 */ /* 0x000fc800078e0a03 */
[----:B--2---:R-:W-:-:S05]  /*0130*/  IMAD.WIDE R8, R15, 0x4, R8 ;  /* 0x000000040f087825 */ /* 0x004fca00078e0208 */
[----:B------:R2:W3:Y:S01]  /*0140*/  @!P0 LDG.E.EL R14, desc[UR4][R8.64] ;  /* 0x00000004080e8981 */ /* 0x0004e2000c2e1900 */
[----:B------:R-:W-:Y:S01]  /*0150*/  CS2R R2, SRZ ;  /* 0x0000000000027805 */ /* 0x000fe2000001ff00 */
[----:B----4-:R-:W-:-:S04]  /*0160*/  IMAD.WIDE R4, R0, 0x4, R4 ;  /* 0x0000000400047825 */ /* 0x010fc800078e0204 */
[C---:B-----5:R-:W-:Y:S01]  /*0170*/  IMAD.WIDE R6, R15.reuse, 0x4, R6 ;  /* 0x000000040f067825 */ /* 0x060fe200078e0206 */
[----:B------:R4:W5:Y:S03]  /*0180*/  @!P0 LDG.E R2, desc[UR4][R4.64] ;  /* 0x0000000404028981 */ /* 0x000966000c1e1900 */
[C---:B0-2---:R-:W-:Y:S01]  /*0190*/  IMAD.WIDE R8, R15.reuse, 0x4, R10 ;  /* 0x000000040f087825 */ /* 0x045fe200078e020a */
[----:B------:R0:W5:Y:S03]  /*01a0*/  @!P0 LDG.E.EL R3, desc[UR4][R6.64] ;  /* 0x0000000406038981 */ /* 0x000166000c2e1900 */
[----:B-1----:R-:W-:Y:S01]  /*01b0*/  IMAD.WIDE R10, R15, 0x4, R12 ;  /* 0x000000040f0a7825 */ /* 0x002fe200078e020c */
[----:B------:R-:W-:-:S06]  /*01c0*/  CS2R R12, SRZ ;  /* 0x00000000000c7805 */ /* 0x000fcc000001ff00 */
[----:B------:R-:W2:Y:S01]  /*01d0*/  @!P0 LDG.E.EL R12, desc[UR4][R8.64] ;  /* 0x00000004080c8981 */ /* 0x000ea2000c2e1900 */
[----:B----4-:R-:W-:Y:S01]  /*01e0*/  IMAD.MOV.U32 R4, RZ, RZ, 0x3e800000 ;  /* 0x3e800000ff047424 */ /* 0x010fe200078e00ff */
[----:B0-----:R-:W0:Y:S02]  /*01f0*/  LDC.64 R6, c[0x0][0x238] ;  /* 0x00008e00ff067b82 */ /* 0x001e240000000a00 */
[----:B------:R-:W2:Y:S01]  /*0200*/  @!P0 LDG.E.EL R13, desc[UR4][R10.64] ;  /* 0x000000040a0d8981 */ /* 0x000ea2000c2e1900 */
[----:B---3--:R-:W-:-:S04]  /*0210*/  FADD R14, R14, 9.9999997473787516356e-06 ;  /* 0x3727c5ac0e0e7421 */ /* 0x008fc80000000000 */
[----:B------:R-:W1:Y:S01]  /*0220*/  MUFU.SQRT R15, R14 ;  /* 0x0000000e000f7308 */ /* 0x000e620000002000 */
[----:B-----5:R-:W-:Y:S01]  /*0230*/  FADD R2, -R3, R2 ;  /* 0x0000000203027221 */ /* 0x020fe20000000100 */
[C---:B-1----:R-:W-:Y:S02]  /*0240*/  FSETP.GT.AND P1, PT, R15.reuse, 8.50705917302346158658e+37, PT ;  /* 0x7e8000000f00780b */ /* 0x042fe40003f24000 */
[----:B------:R-:W-:Y:S02]  /*0250*/  FSETP.GEU.AND P2, PT, R15, 1.175494350822287508e-38, PT ;  /* 0x008000000f00780b */ /* 0x000fe40003f4e000 */
[----:B------:R-:W-:-:S09]  /*0260*/  FSEL R4, R4, 1, P1 ;  /* 0x3f80000004047808 */ /* 0x000fd20000800000 */
[----:B------:R-:W-:Y:S02]  /*0270*/  @P1 FMUL R15, R15, 0.25 ;  /* 0x3e8000000f0f1820 */ /* 0x000fe40000400000 */
[----:B------:R-:W-:Y:S02]  /*0280*/  @!P2 FMUL R4, R4, 16777216 ;  /* 0x4b8000000404a820 */ /* 0x000fe40000400000 */
[----:B------:R-:W-:-:S06]  /*0290*/  @!P2 FMUL R15, R15, 16777216 ;  /* 0x4b8000000f0fa820 */ /* 0x000fcc0000400000 */
[----:B------:R-:W1:Y:S02]  /*02a0*/  MUFU.RCP R15, R15 ;  /* 0x0000000f000f7308 */ /* 0x000e640000001000 */
[----:B-1----:R-:W-:-:S04]  /*02b0*/  FMUL R3, R15, R4 ;  /* 0x000000040f037220 */ /* 0x002fc80000400000 */
[----:B------:R-:W-:-:S04]  /*02c0*/  FMUL R2, R2, R3 ;  /* 0x0000000302027220 */ /* 0x000fc80000400000 */
[----:B--2---:R-:W-:-:S05]  /*02d0*/  FFMA R2, R2, R12, R13 ;  /* 0x0000000c02027223 */ /* 0x004fca000000000d */
[----:B------:R-:W-:-:S04]  /*02e0*/  FSETP.GEU.AND P1, PT, R2, RZ, PT ;  /* 0x000000ff0200720b */ /* 0x000fc80003f2e000 */
[----:B------:R-:W-:Y:S01]  /*02f0*/  FSEL R9, R2, RZ, P1 ;  /* 0x000000ff02097208 */ /* 0x000fe20000800000 */
[C---:B0-----:R-:W-:Y:S01]  /*0300*/  IMAD.WIDE R2, R0.reuse, 0x4, R6 ;  /* 0x0000000400027825 */ /* 0x041fe200078e0206 */
[----:B------:R-:W-:Y:S02]  /*0310*/  IADD3 R4, P1, R0, UR6, RZ ;  /* 0x0000000600047c10 */ /* 0x000fe4000ff3e0ff */
[----:B------:R-:W-:Y:S02]  /*0320*/  FSETP.GTU.AND P2, PT, R9, RZ, PT ;  /* 0x000000ff0900720b */ /* 0x000fe40003f4c000 */
[----:B------:R-:W-:Y:S01]  /*0330*/  LEA.HI.X.SX32 R5, R0, UR7, 0x1, P1 ;  /* 0x0000000700057c11 */ /* 0x000fe200088f0eff */
[----:B------:R0:W-:Y:S01]  /*0340*/  @!P0 STG.E desc[UR4][R2.64], R9 ;  /* 0x0000000902008986 */ /* 0x0001e2000c101904 */
[----:B------:R-:W-:Y:S01]  /*0350*/  SEL R7, RZ, 0x1, P2 ;  /* 0x00000001ff077807 */ /* 0x000fe20001000000 */
[----:B0-----:R-:W-:Y:S08]  /*0360*/  @P0 EXIT ;  /* 0x000000000000094d */ /* 0x001ff00003800000 */
[----:B------:R-:W-:Y:S01]  /*0370*/  STG.E.U8 desc[UR4][R4.64], R7 ;  /* 0x0000000704007986 */ /* 0x000fe2000c101104 */
[----:B------:R-:W-:Y:S05]  /*0380*/  EXIT ;  /* 0x000000000000794d */ /* 0x000fea0003800000 */
.L_x_0:
[----:B------:R-:W-:-:S00]  /*0390*/  BRA `(.L_x_0) ;  /* 0xfffffffc00fc7947 */ /* 0x000fc0000383ffff */
[----:B------:R-:W-:-:S00]  /*03a0*/  NOP ;  /* 0x0000000000007918 */ /* 0x000fc00000000000 */
        /* <DEDUP_REMOVED lines=13> */
.L_x_1:


//--------------------- .nv.global.init           --------------------------
	.section	.nv.global.init,"aw",@progbits
.nv.global.init:
	.type		_$_str,@object
	.size		_$_str,(_$_str_$_2 - _$_str)
_$_str:
        /*0000*/ 	.byte	0x5f, 0x5f, 0x43, 0x55, 0x44, 0x41, 0x5f, 0x46, 0x54, 0x5a, 0x00
	.type		_$_str_$_2,@object
	.size		_$_str_$_2,(.L_1 - _$_str_$_2)
_$_str_$_2:
        /*000b*/ 	.byte	0x5f, 0x5f, 0x43, 0x55, 0x44, 0x41, 0x5f, 0x50, 0x52, 0x45, 0x43, 0x5f, 0x53, 0x51, 0x52, 0x54
        /*001b*/ 	.byte	0x00
.L_1:


//--------------------- .nv.constant0.triton_poi_fused__native_batch_norm_legit_no_training_relu_threshold_backward_26 --------------------------
	.section	.nv.constant0.triton_poi_fused__native_batch_norm_legit_no_training_relu_threshold_backward_26,"a",@progbits
	.sectionflags	@""
	.align	4
.nv.constant0.triton_poi_fused__native_batch_norm_legit_no_training_relu_threshold_backward_26:
	.zero		588
